	.headerflags	@"EF_CUDA_TEXMODE_UNIFIED EF_CUDA_64BIT_ADDRESS EF_CUDA_ACCELERATORS EF_CUDA_SM90 EF_CUDA_VIRTUAL_SM(EF_CUDA_SM90)"
	.elftype	@"ET_EXEC"


//--------------------- .nv.info                  --------------------------
	.section	.nv.info,"",@"SHT_CUDA_INFO"
	.align	4


	//----- nvinfo : EIATTR_REGCOUNT
	.align		4
        /*0000*/ 	.byte	0x04, 0x2f
        /*0002*/ 	.short	(.L_3 - .L_2)
	.align		4
.L_2:
        /*0004*/ 	.word	index@(triton_per_fused__native_batch_norm_legit_no_training_mean_relu_14)
        /*0008*/ 	.word	0x00000014


	//----- nvinfo : EIATTR_MIN_STACK_SIZE
	.align		4
.L_3:
        /*000c*/ 	.byte	0x04, 0x12
        /*000e*/ 	.short	(.L_5 - .L_4)
	.align		4
.L_4:
        /*0010*/ 	.word	index@(triton_per_fused__native_batch_norm_legit_no_training_mean_relu_14)
        /*0014*/ 	.word	0x00000000


	//----- nvinfo : EIATTR_FRAME_SIZE
	.align		4
.L_5:
        /*0018*/ 	.byte	0x04, 0x11
        /*001a*/ 	.short	(.L_7 - .L_6)
	.align		4
.L_6:
        /*001c*/ 	.word	index@(triton_per_fused__native_batch_norm_legit_no_training_mean_relu_14)
        /*0020*/ 	.word	0x00000000


	//----- nvinfo : EIATTR_MIN_STACK_SIZE
	.align		4
.L_7:
        /*0024*/ 	.byte	0x04, 0x12
        /*0026*/ 	.short	(.L_9 - .L_8)
	.align		4
.L_8:
        /*0028*/ 	.word	index@(triton_per_fused__native_batch_norm_legit_no_training_mean_relu_14)
        /*002c*/ 	.word	0x00000000
.L_9:


//--------------------- .nv.info.triton_per_fused__native_batch_norm_legit_no_training_mean_relu_14 --------------------------
	.section	.nv.info.triton_per_fused__native_batch_norm_legit_no_training_mean_relu_14,"",@"SHT_CUDA_INFO"
	.sectionflags	@""
	.align	4


	//----- nvinfo : EIATTR_CUDA_API_VERSION
	.align		4
        /*0000*/ 	.byte	0x04, 0x37
        /*0002*/ 	.short	(.L_11 - .L_10)
.L_10:
        /*0004*/ 	.word	0x0000007c


	//----- nvinfo : EIATTR_KPARAM_INFO
	.align		4
.L_11:
        /*0008*/ 	.byte	0x04, 0x17
        /*000a*/ 	.short	(.L_13 - .L_12)
.L_12:
        /*000c*/ 	.word	0x00000000
        /*0010*/ 	.short	0x0007
        /*0012*/ 	.short	0x0034
        /*0014*/ 	.byte	0x00, 0xf0, 0x11, 0x00


	//----- nvinfo : EIATTR_KPARAM_INFO
	.align		4
.L_13:
        /*0018*/ 	.byte	0x04, 0x17
        /*001a*/ 	.short	(.L_15 - .L_14)
.L_14:
        /*001c*/ 	.word	0x00000000
        /*0020*/ 	.short	0x0006
        /*0022*/ 	.short	0x0030
        /*0024*/ 	.byte	0x00, 0xf0, 0x11, 0x00


	//----- nvinfo : EIATTR_KPARAM_INFO
	.align		4
.L_15:
        /*0028*/ 	.byte	0x04, 0x17
        /*002a*/ 	.short	(.L_17 - .L_16)
.L_16:
        /*002c*/ 	.word	0x00000000
        /*0030*/ 	.short	0x0005
        /*0032*/ 	.short	0x0028
        /*0034*/ 	.byte	0x00, 0xf4, 0x21, 0x00


	//----- nvinfo : EIATTR_KPARAM_INFO
	.align		4
.L_17:
        /*0038*/ 	.byte	0x04, 0x17
        /*003a*/ 	.short	(.L_19 - .L_18)
.L_18:
        /*003c*/ 	.word	0x00000000
        /*0040*/ 	.short	0x0004
        /*0042*/ 	.short	0x0020
        /*0044*/ 	.byte	0x00, 0xf4, 0x21, 0x00


	//----- nvinfo : EIATTR_KPARAM_INFO
	.align		4
.L_19:
        /*0048*/ 	.byte	0x04, 0x17
        /*004a*/ 	.short	(.L_21 - .L_20)
.L_20:
        /*004c*/ 	.word	0x00000000
        /*0050*/ 	.short	0x0003
        /*0052*/ 	.short	0x0018
        /*0054*/ 	.byte	0x00, 0xf4, 0x21, 0x00


	//----- nvinfo : EIATTR_KPARAM_INFO
	.align		4
.L_21:
        /*0058*/ 	.byte	0x04, 0x17
        /*005a*/ 	.short	(.L_23 - .L_22)
.L_22:
        /*005c*/ 	.word	0x00000000
        /*0060*/ 	.short	0x0002
        /*0062*/ 	.short	0x0010
        /*0064*/ 	.byte	0x00, 0xf4, 0x21, 0x00


	//----- nvinfo : EIATTR_KPARAM_INFO
	.align		4
.L_23:
        /*0068*/ 	.byte	0x04, 0x17
        /*006a*/ 	.short	(.L_25 - .L_24)
.L_24:
        /*006c*/ 	.word	0x00000000
        /*0070*/ 	.short	0x0001
        /*0072*/ 	.short	0x0008
        /*0074*/ 	.byte	0x00, 0xf4, 0x21, 0x00


	//----- nvinfo : EIATTR_KPARAM_INFO
	.align		4
.L_25:
        /*0078*/ 	.byte	0x04, 0x17
        /*007a*/ 	.short	(.L_27 - .L_26)
.L_26:
        /*007c*/ 	.word	0x00000000
        /*0080*/ 	.short	0x0000
        /*0082*/ 	.short	0x0000
        /*0084*/ 	.byte	0x00, 0xf4, 0x21, 0x00


	//----- nvinfo : EIATTR_SPARSE_MMA_MASK
	.align		4
.L_27:
        /*0088*/ 	.byte	0x03, 0x50
        /*008a*/ 	.short	0x0000


	//----- nvinfo : EIATTR_MAXREG_COUNT
	.align		4
        /*008c*/ 	.byte	0x03, 0x1b
        /*008e*/ 	.short	0x00ff


	//----- nvinfo : EIATTR_COOP_GROUP_MASK_REGIDS
	.align		4
        /*0090*/ 	.byte	0x04, 0x29
        /*0092*/ 	.short	(.L_29 - .L_28)


	//   ....[0]....
.L_28:
        /*0094*/ 	.word	0xffffffff


	//   ....[1]....
        /*0098*/ 	.word	0xffffffff


	//   ....[2]....
        /*009c*/ 	.word	0xffffffff


	//   ....[3]....
        /*00a0*/ 	.word	0xffffffff


	//----- nvinfo : EIATTR_COOP_GROUP_INSTR_OFFSETS
	.align		4
.L_29:
        /*00a4*/ 	.byte	0x04, 0x28
        /*00a6*/ 	.short	(.L_31 - .L_30)


	//   ....[0]....
.L_30:
        /*00a8*/ 	.word	0x00000340


	//   ....[1]....
        /*00ac*/ 	.word	0x00000360


	//   ....[2]....
        /*00b0*/ 	.word	0x00000380


	//   ....[3]....
        /*00b4*/ 	.word	0x000003d0


	//----- nvinfo : EIATTR_EXIT_INSTR_OFFSETS
	.align		4
.L_31:
        /*00b8*/ 	.byte	0x04, 0x1c
        /*00ba*/ 	.short	(.L_33 - .L_32)


	//   ....[0]....
.L_32:
        /*00bc*/ 	.word	0x00000400


	//   ....[1]....
        /*00c0*/ 	.word	0x00000430


	//----- nvinfo : EIATTR_REQNTID
	.align		4
.L_33:
        /*00c4*/ 	.byte	0x04, 0x10
        /*00c6*/ 	.short	(.L_35 - .L_34)
.L_34:
        /*00c8*/ 	.word	0x00000040
        /*00cc*/ 	.word	0x00000001
        /*00d0*/ 	.word	0x00000001


	//----- nvinfo : EIATTR_CBANK_PARAM_SIZE
	.align		4
.L_35:
        /*00d4*/ 	.byte	0x03, 0x19
        /*00d6*/ 	.short	0x0038


	//----- nvinfo : EIATTR_PARAM_CBANK
	.align		4
        /*00d8*/ 	.byte	0x04, 0x0a
        /*00da*/ 	.short	(.L_37 - .L_36)
	.align		4
.L_36:
        /*00dc*/ 	.word	index@(.nv.constant0.triton_per_fused__native_batch_norm_legit_no_training_mean_relu_14)
        /*00e0*/ 	.short	0x0210
        /*00e2*/ 	.short	0x0038


	//----- nvinfo : EIATTR_SW_WAR
	.align		4
.L_37:
        /*00e4*/ 	.byte	0x04, 0x36
        /*00e6*/ 	.short	(.L_39 - .L_38)
.L_38:
        /*00e8*/ 	.word	0x00000008
.L_39:


//--------------------- .nv.callgraph             --------------------------
	.section	.nv.callgraph,"",@"SHT_CUDA_CALLGRAPH"
	.align	4
	.sectionentsize	8
	.align		4
        /*0000*/ 	.word	0x00000000
	.align		4
        /*0004*/ 	.word	0xffffffff
	.align		4
        /*0008*/ 	.word	0x00000000
	.align		4
        /*000c*/ 	.word	0xfffffffe
	.align		4
        /*0010*/ 	.word	0x00000000
	.align		4
        /*0014*/ 	.word	0xfffffffd
	.align		4
        /*0018*/ 	.word	0x00000000
	.align		4
        /*001c*/ 	.word	0xfffffffc


//--------------------- .nv.constant4             --------------------------
	.section	.nv.constant4,"a",@progbits
	.align	8
	.align		8
.nv.constant4:
        /*0000*/ 	.dword	_$_str
	.align		8
        /*0008*/ 	.dword	_$_str_$_2


//--------------------- .text.triton_per_fused__native_batch_norm_legit_no_training_mean_relu_14 --------------------------
	.section	.text.triton_per_fused__native_batch_norm_legit_no_training_mean_relu_14,"ax",@progbits
	.sectionflags	@"SHF_BARRIERS=1"
	.align	128
        .global         triton_per_fused__native_batch_norm_legit_no_training_mean_relu_14
        .type           triton_per_fused__native_batch_norm_legit_no_training_mean_relu_14,@function
        .size           triton_per_fused__native_batch_norm_legit_no_training_mean_relu_14,(.L_x_1 - triton_per_fused__native_batch_norm_legit_no_training_mean_relu_14)
        .other          triton_per_fused__native_batch_norm_legit_no_training_mean_relu_14,@"STO_CUDA_ENTRY STV_DEFAULT"
triton_per_fused__native_batch_norm_legit_no_training_mean_relu_14:
.text.triton_per_fused__native_batch_norm_legit_no_training_mean_relu_14:
[----:B------:R-:W0:Y:S01]  /*0000*/  LDC R1, c[0x0][0x28] ;  /* 0x00000a00ff017b82 */ /* 0x000e220000000800 */
[----:B------:R-:W1:Y:S07]  /*0010*/  S2R R0, SR_CTAID.X ;  /* 0x0000000000007919 */ /* 0x000e6e0000002500 */
[----:B------:R-:W2:Y:S01]  /*0020*/  LDC.64 R12, c[0x0][0x228] ;  /* 0x00008a00ff0c7b82 */ /* 0x000ea20000000a00 */
[----:B------:R-:W-:Y:S01]  /*0030*/  HFMA2.MMA R4, -RZ, RZ, 0, 0 ;  /* 0x00000000ff047435 */ /* 0x000fe200000001ff */
[----:B------:R-:W-:Y:S01]  /*0040*/  ULDC.64 UR4, c[0x0][0x208] ;  /* 0x0000820000047ab9 */ /* 0x000fe20000000a00 */
[----:B------:R-:W3:Y:S05]  /*0050*/  S2R R15, SR_TID.X ;  /* 0x00000000000f7919 */ /* 0x000eea0000002100 */
[----:B------:R-:W4:Y:S08]  /*0060*/  LDC.64 R10, c[0x0][0x218] ;  /* 0x00008600ff0a7b82 */ /* 0x000f300000000a00 */
[----:B------:R-:W5:Y:S08]  /*0070*/  LDC.64 R8, c[0x0][0x220] ;  /* 0x00008800ff087b82 */ /* 0x000f700000000a00 */
[----:B------:R-:W5:Y:S01]  /*0080*/  LDC.64 R6, c[0x0][0x230] ;  /* 0x00008c00ff067b82 */ /* 0x000f620000000a00 */
[----:B-1----:R-:W-:-:S02]  /*0090*/  SHF.R.S32.HI R3, RZ, 0x1f, R0 ;  /* 0x0000001fff037819 */ /* 0x002fc40000011400 */
[----:B------:R-:W-:Y:S02]  /*00a0*/  ISETP.GE.AND P0, PT, R0, 0x200, PT ;  /* 0x000002000000780c */ /* 0x000fe40003f06270 */
[----:B------:R-:W-:-:S04]  /*00b0*/  LEA.HI R3, R3, R0, RZ, 0x7 ;  /* 0x0000000003037211 */ /* 0x000fc800078f38ff */
[----:B------:R-:W-:-:S04]  /*00c0*/  LOP3.LUT R5, R3, 0xffffff80, RZ, 0xc0, !PT ;  /* 0xffffff8003057812 */ /* 0x000fc800078ec0ff */
[----:B------:R-:W-:-:S05]  /*00d0*/  IADD3 R5, -R5, R0, RZ ;  /* 0x0000000005057210 */ /* 0x000fca0007ffe1ff */
[----:B--2---:R-:W-:-:S05]  /*00e0*/  IMAD.WIDE R12, R5, 0x4, R12 ;  /* 0x00000004050c7825 */ /* 0x004fca00078e020c */
[----:B------:R1:W2:Y:S01]  /*00f0*/  @!P0 LDG.E.EL R4, desc[UR4][R12.64] ;  /* 0x000000040c048981 */ /* 0x0002a2000c2e1900 */
[----:B---3--:R-:W-:Y:S01]  /*0100*/  IMAD.SHL.U32 R14, R15, 0x80, RZ ;  /* 0x000000800f0e7824 */ /* 0x008fe200078e00ff */
[----:B------:R-:W-:Y:S02]  /*0110*/  SHF.L.U32 R16, R3, 0x4, RZ ;  /* 0x0000000403107819 */ /* 0x000fe400000006ff */
[----:B------:R-:W3:Y:S02]  /*0120*/  LDC.64 R2, c[0x0][0x238] ;  /* 0x00008e00ff027b82 */ /* 0x000ee40000000a00 */
[----:B------:R-:W-:Y:S02]  /*0130*/  LOP3.LUT R14, R14, 0x780, RZ, 0xc0, !PT ;  /* 0x000007800e0e7812 */ /* 0x000fe400078ec0ff */
[----:B------:R-:W-:Y:S02]  /*0140*/  LOP3.LUT R16, R16, 0xfffff800, RZ, 0xc0, !PT ;  /* 0xfffff80010107812 */ /* 0x000fe400078ec0ff */
[----:B-1----:R-:W-:-:S02]  /*0150*/  CS2R R12, SRZ ;  /* 0x00000000000c7805 */ /* 0x002fc4000001ff00 */
[----:B------:R-:W-:-:S05]  /*0160*/  IADD3 R17, R16, R5, R14 ;  /* 0x0000000510117210 */ /* 0x000fca0007ffe00e */
[----:B----4-:R-:W-:-:S04]  /*0170*/  IMAD.WIDE R10, R17, 0x4, R10 ;  /* 0x00000004110a7825 */ /* 0x010fc800078e020a */
[C---:B-----5:R-:W-:Y:S01]  /*0180*/  IMAD.WIDE R8, R5.reuse, 0x4, R8 ;  /* 0x0000000405087825 */ /* 0x060fe200078e0208 */
[----:B------:R-:W4:Y:S01]  /*0190*/  @!P0 LDG.E R12, desc[UR4][R10.64] ;  /* 0x000000040a0c8981 */ /* 0x000f22000c1e1900 */
[----:B------:R-:W-:Y:S02]  /*01a0*/  MOV R14, RZ ;  /* 0x000000ff000e7202 */ /* 0x000fe40000000f00 */
[C---:B0-----:R-:W-:Y:S01]  /*01b0*/  IMAD.WIDE R6, R5.reuse, 0x4, R6 ;  /* 0x0000000405067825 */ /* 0x041fe200078e0206 */
[----:B------:R0:W5:Y:S03]  /*01c0*/  @!P0 LDG.E.EL R13, desc[UR4][R8.64] ;  /* 0x00000004080d8981 */ /* 0x000166000c2e1900 */
[----:B---3--:R-:W-:-:S04]  /*01d0*/  IMAD.WIDE R2, R5, 0x4, R2 ;  /* 0x0000000405027825 */ /* 0x008fc800078e0202 */
[----:B------:R-:W-:Y:S01]  /*01e0*/  IMAD.MOV.U32 R5, RZ, RZ, RZ ;  /* 0x000000ffff057224 */ /* 0x000fe200078e00ff */
[----:B------:R1:W3:Y:S05]  /*01f0*/  @!P0 LDG.E.EL R14, desc[UR4][R2.64] ;  /* 0x00000004020e8981 */ /* 0x0002ea000c2e1900 */
[----:B------:R-:W3:Y:S01]  /*0200*/  @!P0 LDG.E.EL R5, desc[UR4][R6.64] ;  /* 0x0000000406058981 */ /* 0x000ee2000c2e1900 */
[----:B0-----:R-:W-:Y:S01]  /*0210*/  HFMA2.MMA R9, -RZ, RZ, 1.625, 0 ;  /* 0x3e800000ff097435 */ /* 0x001fe200000001ff */
[----:B------:R-:W-:Y:S01]  /*0220*/  BAR.SYNC.DEFER_BLOCKING 0x0 ;  /* 0x0000000000007b1d */ /* 0x000fe20000010000 */
[----:B--2---:R-:W-:-:S05]  /*0230*/  FADD R4, R4, 9.9999997473787516356e-06 ;  /* 0x3727c5ac04047421 */ /* 0x004fca0000000000 */
[----:B------:R-:W0:Y:S02]  /*0240*/  MUFU.SQRT R10, R4 ;  /* 0x00000004000a7308 */ /* 0x000e240000002000 */
[C---:B0-----:R-:W-:Y:S02]  /*0250*/  FSETP.GT.AND P1, PT, R10.reuse, 8.50705917302346158658e+37, PT ;  /* 0x7e8000000a00780b */ /* 0x041fe40003f24000 */
[----:B------:R-:W-:-:S11]  /*0260*/  FSETP.GEU.AND P2, PT, R10, 1.175494350822287508e-38, PT ;  /* 0x008000000a00780b */ /* 0x000fd60003f4e000 */
[----:B------:R-:W-:-:S04]  /*0270*/  @P1 FMUL R10, R10, 0.25 ;  /* 0x3e8000000a0a1820 */ /* 0x000fc80000400000 */
[----:B------:R-:W-:-:S06]  /*0280*/  @!P2 FMUL R10, R10, 16777216 ;  /* 0x4b8000000a0aa820 */ /* 0x000fcc0000400000 */
[----:B------:R-:W1:Y:S01]  /*0290*/  MUFU.RCP R10, R10 ;  /* 0x0000000a000a7308 */ /* 0x000e620000001000 */
[----:B------:R-:W-:Y:S02]  /*02a0*/  FSEL R9, R9, 1, P1 ;  /* 0x3f80000009097808 */ /* 0x000fe40000800000 */
[----:B----4-:R-:W-:-:S03]  /*02b0*/  SEL R12, R12, RZ, !P0 ;  /* 0x000000ff0c0c7207 */ /* 0x010fc60004000000 */
[----:B------:R-:W-:Y:S02]  /*02c0*/  @!P2 FMUL R9, R9, 16777216 ;  /* 0x4b8000000909a820 */ /* 0x000fe40000400000 */
[----:B-----5:R-:W-:Y:S02]  /*02d0*/  FADD R13, R12, -R13 ;  /* 0x8000000d0c0d7221 */ /* 0x020fe40000000000 */
[----:B-1----:R-:W-:-:S04]  /*02e0*/  FMUL R2, R10, R9 ;  /* 0x000000090a027220 */ /* 0x002fc80000400000 */
[----:B------:R-:W-:-:S04]  /*02f0*/  FMUL R13, R13, R2 ;  /* 0x000000020d0d7220 */ /* 0x000fc80000400000 */
[----:B---3--:R-:W-:-:S05]  /*0300*/  FFMA R5, R13, R5, R14 ;  /* 0x000000050d057223 */ /* 0x008fca000000000e */
[----:B------:R-:W-:-:S04]  /*0310*/  FSETP.GEU.AND P1, PT, R5, RZ, PT ;  /* 0x000000ff0500720b */ /* 0x000fc80003f2e000 */
[----:B------:R-:W-:-:S04]  /*0320*/  FSEL R5, R5, RZ, P1 ;  /* 0x000000ff05057208 */ /* 0x000fc80000800000 */
[----:B------:R-:W-:-:S05]  /*0330*/  FSEL R5, R5, RZ, !P0 ;  /* 0x000000ff05057208 */ /* 0x000fca0004000000 */
[----:B------:R-:W0:Y:S02]  /*0340*/  SHFL.BFLY PT, R2, R5, 0x8, 0x1f ;  /* 0x0d001f0005027f89 */ /* 0x000e2400000e0000 */
[----:B0-----:R-:W-:-:S05]  /*0350*/  FADD R4, R5, R2 ;  /* 0x0000000205047221 */ /* 0x001fca0000000000 */
[----:B------:R-:W0:Y:S02]  /*0360*/  SHFL.BFLY PT, R3, R4, 0x4, 0x1f ;  /* 0x0c801f0004037f89 */ /* 0x000e2400000e0000 */
[----:B0-----:R-:W-:-:S05]  /*0370*/  FADD R6, R4, R3 ;  /* 0x0000000304067221 */ /* 0x001fca0000000000 */
[----:B------:R-:W0:Y:S01]  /*0380*/  SHFL.BFLY PT, R3, R6, 0x2, 0x1f ;  /* 0x0c401f0006037f89 */ /* 0x000e2200000e0000 */
[----:B------:R-:W-:-:S04]  /*0390*/  LOP3.LUT P0, RZ, R15, 0x3f, RZ, 0xc0, !PT ;  /* 0x0000003f0fff7812 */ /* 0x000fc8000780c0ff */
[----:B------:R-:W-:Y:S01]  /*03a0*/  ISETP.LT.AND P0, PT, R0, 0x200, !P0 ;  /* 0x000002000000780c */ /* 0x000fe20004701270 */
[----:B0-----:R-:W-:Y:S02]  /*03b0*/  FADD R7, R6, R3 ;  /* 0x0000000306077221 */ /* 0x001fe40000000000 */
[----:B------:R-:W0:Y:S03]  /*03c0*/  LDC.64 R2, c[0x0][0x210] ;  /* 0x00008400ff027b82 */ /* 0x000e260000000a00 */
[----:B------:R-:W1:Y:S01]  /*03d0*/  SHFL.BFLY PT, R8, R7, 0x1, 0x1f ;  /* 0x0c201f0007087f89 */ /* 0x000e6200000e0000 */
[----:B0-----:R-:W-:-:S04]  /*03e0*/  IMAD.WIDE R2, R0, 0x4, R2 ;  /* 0x0000000400027825 */ /* 0x001fc800078e0202 */
[----:B-1----:R-:W-:Y:S02]  /*03f0*/  FADD R8, R7, R8 ;  /* 0x0000000807087221 */ /* 0x002fe40000000000 */
[----:B------:R-:W-:Y:S05]  /*0400*/  @!P0 EXIT ;  /* 0x000000000000894d */ /* 0x000fea0003800000 */
[----:B------:R-:W-:-:S05]  /*0410*/  FMUL R5, R8, 0.0625 ;  /* 0x3d80000008057820 */ /* 0x000fca0000400000 */
[----:B------:R-:W-:Y:S01]  /*0420*/  STG.E desc[UR4][R2.64], R5 ;  /* 0x0000000502007986 */ /* 0x000fe2000c101904 */
[----:B------:R-:W-:Y:S05]  /*0430*/  EXIT ;  /* 0x000000000000794d */ /* 0x000fea0003800000 */
.L_x_0:
[----:B------:R-:W-:-:S00]  /*0440*/  BRA `(.L_x_0) ;  /* 0xfffffffc00fc7947 */ /* 0x000fc0000383ffff */
[----:B------:R-:W-:-:S00]  /*0450*/  NOP ;  /* 0x0000000000007918 */ /* 0x000fc00000000000 */
        /* <DEDUP_REMOVED lines=10> */
.L_x_1:


//--------------------- .nv.global.init           --------------------------
	.section	.nv.global.init,"aw",@progbits
.nv.global.init:
	.type		_$_str,@object
	.size		_$_str,(_$_str_$_2 - _$_str)
_$_str:
        /*0000*/ 	.byte	0x5f, 0x5f, 0x43, 0x55, 0x44, 0x41, 0x5f, 0x46, 0x54, 0x5a, 0x00
	.type		_$_str_$_2,@object
	.size		_$_str_$_2,(.L_1 - _$_str_$_2)
_$_str_$_2:
        /*000b*/ 	.byte	0x5f, 0x5f, 0x43, 0x55, 0x44, 0x41, 0x5f, 0x50, 0x52, 0x45, 0x43, 0x5f, 0x53, 0x51, 0x52, 0x54
        /*001b*/ 	.byte	0x00
.L_1:


//--------------------- .nv.constant0.triton_per_fused__native_batch_norm_legit_no_training_mean_relu_14 --------------------------
	.section	.nv.constant0.triton_per_fused__native_batch_norm_legit_no_training_mean_relu_14,"a",@progbits
	.sectionflags	@""
	.align	4
.nv.constant0.triton_per_fused__native_batch_norm_legit_no_training_mean_relu_14:
	.zero		584
